	.headerflags	@"EF_CUDA_TEXMODE_UNIFIED EF_CUDA_64BIT_ADDRESS EF_CUDA_ACCELERATORS EF_CUDA_SM90 EF_CUDA_VIRTUAL_SM(EF_CUDA_SM90)"
	.elftype	@"ET_EXEC"


//--------------------- .nv.info                  --------------------------
	.section	.nv.info,"",@"SHT_CUDA_INFO"
	.align	4


	//----- nvinfo : EIATTR_REGCOUNT
	.align		4
        /*0000*/ 	.byte	0x04, 0x2f
        /*0002*/ 	.short	(.L_1 - .L_0)
	.align		4
.L_0:
        /*0004*/ 	.word	index@(triton_poi_fused_convolution_div_relu_sub_15)
        /*0008*/ 	.word	0x00000019


	//----- nvinfo : EIATTR_MIN_STACK_SIZE
	.align		4
.L_1:
        /*000c*/ 	.byte	0x04, 0x12
        /*000e*/ 	.short	(.L_3 - .L_2)
	.align		4
.L_2:
        /*0010*/ 	.word	index@(triton_poi_fused_convolution_div_relu_sub_15)
        /*0014*/ 	.word	0x00000000


	//----- nvinfo : EIATTR_FRAME_SIZE
	.align		4
.L_3:
        /*0018*/ 	.byte	0x04, 0x11
        /*001a*/ 	.short	(.L_5 - .L_4)
	.align		4
.L_4:
        /*001c*/ 	.word	index@(triton_poi_fused_convolution_div_relu_sub_15)
        /*0020*/ 	.word	0x00000000


	//----- nvinfo : EIATTR_MIN_STACK_SIZE
	.align		4
.L_5:
        /*0024*/ 	.byte	0x04, 0x12
        /*0026*/ 	.short	(.L_7 - .L_6)
	.align		4
.L_6:
        /*0028*/ 	.word	index@(triton_poi_fused_convolution_div_relu_sub_15)
        /*002c*/ 	.word	0x00000000
.L_7:


//--------------------- .nv.info.triton_poi_fused_convolution_div_relu_sub_15 --------------------------
	.section	.nv.info.triton_poi_fused_convolution_div_relu_sub_15,"",@"SHT_CUDA_INFO"
	.sectionflags	@""
	.align	4


	//----- nvinfo : EIATTR_CUDA_API_VERSION
	.align		4
        /*0000*/ 	.byte	0x04, 0x37
        /*0002*/ 	.short	(.L_9 - .L_8)
.L_8:
        /*0004*/ 	.word	0x0000007c


	//----- nvinfo : EIATTR_KPARAM_INFO
	.align		4
.L_9:
        /*0008*/ 	.byte	0x04, 0x17
        /*000a*/ 	.short	(.L_11 - .L_10)
.L_10:
        /*000c*/ 	.word	0x00000000
        /*0010*/ 	.short	0x0004
        /*0012*/ 	.short	0x001c
        /*0014*/ 	.byte	0x00, 0xf0, 0x11, 0x00


	//----- nvinfo : EIATTR_KPARAM_INFO
	.align		4
.L_11:
        /*0018*/ 	.byte	0x04, 0x17
        /*001a*/ 	.short	(.L_13 - .L_12)
.L_12:
        /*001c*/ 	.word	0x00000000
        /*0020*/ 	.short	0x0003
        /*0022*/ 	.short	0x0018
        /*0024*/ 	.byte	0x00, 0xf0, 0x11, 0x00


	//----- nvinfo : EIATTR_KPARAM_INFO
	.align		4
.L_13:
        /*0028*/ 	.byte	0x04, 0x17
        /*002a*/ 	.short	(.L_15 - .L_14)
.L_14:
        /*002c*/ 	.word	0x00000000
        /*0030*/ 	.short	0x0002
        /*0032*/ 	.short	0x0010
        /*0034*/ 	.byte	0x00, 0xf4, 0x21, 0x00


	//----- nvinfo : EIATTR_KPARAM_INFO
	.align		4
.L_15:
        /*0038*/ 	.byte	0x04, 0x17
        /*003a*/ 	.short	(.L_17 - .L_16)
.L_16:
        /*003c*/ 	.word	0x00000000
        /*0040*/ 	.short	0x0001
        /*0042*/ 	.short	0x0008
        /*0044*/ 	.byte	0x00, 0xf4, 0x21, 0x00


	//----- nvinfo : EIATTR_KPARAM_INFO
	.align		4
.L_17:
        /*0048*/ 	.byte	0x04, 0x17
        /*004a*/ 	.short	(.L_19 - .L_18)
.L_18:
        /*004c*/ 	.word	0x00000000
        /*0050*/ 	.short	0x0000
        /*0052*/ 	.short	0x0000
        /*0054*/ 	.byte	0x00, 0xf4, 0x21, 0x00


	//----- nvinfo : EIATTR_SPARSE_MMA_MASK
	.align		4
.L_19:
        /*0058*/ 	.byte	0x03, 0x50
        /*005a*/ 	.short	0x0000


	//----- nvinfo : EIATTR_MAXREG_COUNT
	.align		4
        /*005c*/ 	.byte	0x03, 0x1b
        /*005e*/ 	.short	0x00ff


	//----- nvinfo : EIATTR_EXIT_INSTR_OFFSETS
	.align		4
        /*0060*/ 	.byte	0x04, 0x1c
        /*0062*/ 	.short	(.L_21 - .L_20)


	//   ....[0]....
.L_20:
        /*0064*/ 	.word	0x00000750


	//   ....[1]....
        /*0068*/ 	.word	0x00000770


	//----- nvinfo : EIATTR_REQNTID
	.align		4
.L_21:
        /*006c*/ 	.byte	0x04, 0x10
        /*006e*/ 	.short	(.L_23 - .L_22)
.L_22:
        /*0070*/ 	.word	0x00000080
        /*0074*/ 	.word	0x00000001
        /*0078*/ 	.word	0x00000001


	//----- nvinfo : EIATTR_CBANK_PARAM_SIZE
	.align		4
.L_23:
        /*007c*/ 	.byte	0x03, 0x19
        /*007e*/ 	.short	0x0020


	//----- nvinfo : EIATTR_PARAM_CBANK
	.align		4
        /*0080*/ 	.byte	0x04, 0x0a
        /*0082*/ 	.short	(.L_25 - .L_24)
	.align		4
.L_24:
        /*0084*/ 	.word	index@(.nv.constant0.triton_poi_fused_convolution_div_relu_sub_15)
        /*0088*/ 	.short	0x0210
        /*008a*/ 	.short	0x0020


	//----- nvinfo : EIATTR_SW_WAR
	.align		4
.L_25:
        /*008c*/ 	.byte	0x04, 0x36
        /*008e*/ 	.short	(.L_27 - .L_26)
.L_26:
        /*0090*/ 	.word	0x00000008
.L_27:


//--------------------- .nv.callgraph             --------------------------
	.section	.nv.callgraph,"",@"SHT_CUDA_CALLGRAPH"
	.align	4
	.sectionentsize	8
	.align		4
        /*0000*/ 	.word	0x00000000
	.align		4
        /*0004*/ 	.word	0xffffffff
	.align		4
        /*0008*/ 	.word	0x00000000
	.align		4
        /*000c*/ 	.word	0xfffffffe
	.align		4
        /*0010*/ 	.word	0x00000000
	.align		4
        /*0014*/ 	.word	0xfffffffd
	.align		4
        /*0018*/ 	.word	0x00000000
	.align		4
        /*001c*/ 	.word	0xfffffffc


//--------------------- .text.triton_poi_fused_convolution_div_relu_sub_15 --------------------------
	.section	.text.triton_poi_fused_convolution_div_relu_sub_15,"ax",@progbits
	.sectionflags	@"SHF_BARRIERS=1"
	.align	128
        .global         triton_poi_fused_convolution_div_relu_sub_15
        .type           triton_poi_fused_convolution_div_relu_sub_15,@function
        .size           triton_poi_fused_convolution_div_relu_sub_15,(.L_x_1 - triton_poi_fused_convolution_div_relu_sub_15)
        .other          triton_poi_fused_convolution_div_relu_sub_15,@"STO_CUDA_ENTRY STV_DEFAULT"
triton_poi_fused_convolution_div_relu_sub_15:
.text.triton_poi_fused_convolution_div_relu_sub_15:
[----:B------:R-:W0:Y:S02]  /*0000*/  LDC R1, c[0x0][0x28] ;  /* 0x00000a00ff017b82 */ /* 0x000e240000000800 */
[----:B------:R-:W1:Y:S01]  /*0010*/  S2R R2, SR_TID.X ;  /* 0x0000000000027919 */ /* 0x000e620000002100 */
[----:B------:R-:W2:Y:S01]  /*0020*/  S2UR UR4, SR_CTAID.X ;  /* 0x00000000000479c3 */ /* 0x000ea20000002500 */
[----:B------:R-:W-:Y:S01]  /*0030*/  CS2R R10, SRZ ;  /* 0x00000000000a7805 */ /* 0x000fe2000001ff00 */
[----:B------:R-:W-:Y:S01]  /*0040*/  ULDC.64 UR8, c[0x0][0x208] ;  /* 0x0000820000087ab9 */ /* 0x000fe20000000a00 */
[----:B------:R-:W3:Y:S05]  /*0050*/  S2R R0, SR_CTAID.Y ;  /* 0x0000000000007919 */ /* 0x000eea0000002600 */
[----:B------:R-:W4:Y:S01]  /*0060*/  S2UR UR6, SR_CgaCtaId ;  /* 0x00000000000679c3 */ /* 0x000f220000008800 */
[----:B------:R-:W-:-:S07]  /*0070*/  UMOV UR5, 0x400 ;  /* 0x0000040000057882 */ /* 0x000fce0000000000 */
[----:B------:R-:W5:Y:S01]  /*0080*/  LDC.64 R12, c[0x0][0x218] ;  /* 0x00008600ff0c7b82 */ /* 0x000f620000000a00 */
[----:B--2---:R-:W-:Y:S01]  /*0090*/  USHF.L.U32 UR4, UR4, 0x2, URZ ;  /* 0x0000000204047899 */ /* 0x004fe2000800063f */
[----:B-1----:R-:W-:Y:S01]  /*00a0*/  IMAD.SHL.U32 R3, R2, 0x4, RZ ;  /* 0x0000000402037824 */ /* 0x002fe200078e00ff */
[----:B------:R-:W-:-:S04]  /*00b0*/  SHF.R.U32.HI R14, RZ, 0x6, R2 ;  /* 0x00000006ff0e7819 */ /* 0x000fc80000011602 */
[----:B------:R-:W-:Y:S02]  /*00c0*/  LOP3.LUT R5, R3, 0xfc, RZ, 0xc0, !PT ;  /* 0x000000fc03057812 */ /* 0x000fe400078ec0ff */
[----:B------:R-:W-:Y:S02]  /*00d0*/  SGXT.U32 R14, R14, 0x1 ;  /* 0x000000010e0e781a */ /* 0x000fe40000000000 */
[----:B---3--:R-:W-:Y:S02]  /*00e0*/  PRMT R6, R5, 0x6540, R0 ;  /* 0x0000654005067816 */ /* 0x008fe40000000000 */
[----:B------:R-:W1:Y:S02]  /*00f0*/  LDC.64 R4, c[0x0][0x210] ;  /* 0x00008400ff047b82 */ /* 0x000e640000000a00 */
[----:B------:R-:W-:Y:S02]  /*0100*/  SHF.R.S32.HI R7, RZ, 0x1f, R6 ;  /* 0x0000001fff077819 */ /* 0x000fe40000011406 */
[----:B------:R-:W-:-:S02]  /*0110*/  ISETP.GE.AND P0, PT, R6, 0x100, PT ;  /* 0x000001000600780c */ /* 0x000fc40003f06270 */
[----:B------:R-:W-:-:S04]  /*0120*/  LEA.HI R7, R7, R6, RZ, 0x6 ;  /* 0x0000000607077211 */ /* 0x000fc800078f30ff */
[C---:B------:R-:W-:Y:S01]  /*0130*/  LOP3.LUT R9, R7.reuse, 0xffffffc0, RZ, 0xc0, !PT ;  /* 0xffffffc007097812 */ /* 0x040fe200078ec0ff */
[----:B------:R-:W-:Y:S01]  /*0140*/  IMAD.SHL.U32 R8, R7, 0x40000, RZ ;  /* 0x0004000007087824 */ /* 0x000fe200078e00ff */
[----:B------:R-:W-:-:S04]  /*0150*/  LOP3.LUT R7, R14, UR4, RZ, 0xfc, !PT ;  /* 0x000000040e077c12 */ /* 0x000fc8000f8efcff */
[----:B------:R-:W-:-:S04]  /*0160*/  LOP3.LUT R8, R8, 0xff000000, RZ, 0xc0, !PT ;  /* 0xff00000008087812 */ /* 0x000fc800078ec0ff */
[----:B------:R-:W-:-:S05]  /*0170*/  IADD3 R8, R8, R6, -R9 ;  /* 0x0000000608087210 */ /* 0x000fca0007ffe809 */
[----:B------:R-:W-:Y:S01]  /*0180*/  IMAD R7, R7, 0x40, R8 ;  /* 0x0000004007077824 */ /* 0x000fe200078e0208 */
[----:B------:R-:W-:-:S03]  /*0190*/  CS2R R8, SRZ ;  /* 0x0000000000087805 */ /* 0x000fc6000001ff00 */
[C---:B------:R-:W-:Y:S02]  /*01a0*/  VIADD R19, R7.reuse, 0x80 ;  /* 0x0000008007137836 */ /* 0x040fe40000000000 */
[----:B-1----:R-:W-:Y:S01]  /*01b0*/  IMAD.WIDE R16, R7, 0x4, R4 ;  /* 0x0000000407107825 */ /* 0x002fe200078e0204 */
[----:B------:R-:W-:-:S03]  /*01c0*/  CS2R R6, SRZ ;  /* 0x0000000000067805 */ /* 0x000fc6000001ff00 */
[----:B------:R-:W-:Y:S01]  /*01d0*/  IMAD.WIDE R18, R19, 0x4, R4 ;  /* 0x0000000413127825 */ /* 0x000fe200078e0204 */
[----:B------:R-:W-:-:S04]  /*01e0*/  CS2R R4, SRZ ;  /* 0x0000000000047805 */ /* 0x000fc8000001ff00 */
[----:B------:R-:W2:Y:S04]  /*01f0*/  @!P0 LDG.E.EL.128 R8, desc[UR8][R18.64] ;  /* 0x0000000812088981 */ /* 0x000ea8000c2e1d00 */
[----:B------:R1:W3:Y:S01]  /*0200*/  @!P0 LDG.E.EL.128 R4, desc[UR8][R16.64] ;  /* 0x0000000810048981 */ /* 0x0002e2000c2e1d00 */
[----:B------:R-:W-:Y:S01]  /*0210*/  IMAD.SHL.U32 R20, R2, 0x10, RZ ;  /* 0x0000001002147824 */ /* 0x000fe200078e00ff */
[----:B----4-:R-:W-:-:S04]  /*0220*/  UPRMT UR5, UR6, 0x654, UR5 ;  /* 0x0000065406057896 */ /* 0x010fc80008000005 */
[----:B------:R-:W-:Y:S01]  /*0230*/  LOP3.LUT R21, R20, 0x3f0, RZ, 0xc0, !PT ;  /* 0x000003f014157812 */ /* 0x000fe200078ec0ff */
[----:B------:R-:W-:-:S03]  /*0240*/  IMAD.SHL.U32 R15, R2, 0x2, RZ ;  /* 0x00000002020f7824 */ /* 0x000fc600078e00ff */
[C---:B------:R-:W-:Y:S01]  /*0250*/  LOP3.LUT R14, R21.reuse, R14, RZ, 0xfc, !PT ;  /* 0x0000000e150e7212 */ /* 0x040fe200078efcff */
[----:B------:R-:W-:Y:S01]  /*0260*/  VIADD R21, R21, UR5 ;  /* 0x0000000515157c36 */ /* 0x000fe20008000000 */
[----:B------:R-:W-:-:S03]  /*0270*/  SHF.R.S32.HI R22, RZ, 0x17, R0 ;  /* 0x00000017ff167819 */ /* 0x000fc60000011400 */
[----:B------:R-:W-:Y:S01]  /*0280*/  IMAD R14, R14, 0x4, R21 ;  /* 0x000000040e0e7824 */ /* 0x000fe200078e0215 */
[----:B------:R-:W-:Y:S02]  /*0290*/  LOP3.LUT R15, R15, 0xfe, RZ, 0xc0, !PT ;  /* 0x000000fe0f0f7812 */ /* 0x000fe400078ec0ff */
[----:B-1----:R-:W-:Y:S02]  /*02a0*/  SGXT R17, R22, 0x1 ;  /* 0x000000011611781a */ /* 0x002fe40000000200 */
[----:B------:R-:W-:-:S04]  /*02b0*/  PRMT R16, R15, 0x6540, R0 ;  /* 0x000065400f107816 */ /* 0x000fc80000000000 */
[----:B------:R-:W-:-:S04]  /*02c0*/  LEA.HI R17, R17, R16, RZ, 0x6 ;  /* 0x0000001011117211 */ /* 0x000fc800078f30ff */
[----:B------:R-:W-:Y:S02]  /*02d0*/  LOP3.LUT R17, R17, 0xffffffc0, RZ, 0xc0, !PT ;  /* 0xffffffc011117812 */ /* 0x000fe400078ec0ff */
[----:B------:R-:W-:-:S03]  /*02e0*/  ISETP.GE.AND P0, PT, R16, 0x100, PT ;  /* 0x000001001000780c */ /* 0x000fc60003f06270 */
[----:B------:R-:W-:-:S04]  /*02f0*/  IMAD.IADD R17, R16, 0x1, -R17 ;  /* 0x0000000110117824 */ /* 0x000fc800078e0a11 */
[----:B-----5:R-:W-:Y:S01]  /*0300*/  IMAD.WIDE R16, R17, 0x4, R12 ;  /* 0x0000000411107825 */ /* 0x020fe200078e020c */
[----:B------:R-:W-:Y:S01]  /*0310*/  CS2R R12, SRZ ;  /* 0x00000000000c7805 */ /* 0x000fe2000001ff00 */
[----:B--2---:R-:W-:Y:S04]  /*0320*/  STS [R14+0x8], R8 ;  /* 0x000008080e007388 */ /* 0x004fe80000000800 */
[----:B---3--:R1:W-:Y:S04]  /*0330*/  STS [R14], R4 ;  /* 0x000000040e007388 */ /* 0x0083e80000000800 */
[----:B------:R-:W-:Y:S04]  /*0340*/  STS [R14+0x14], R5 ;  /* 0x000014050e007388 */ /* 0x000fe80000000800 */
[----:B------:R-:W-:Y:S04]  /*0350*/  STS [R14+0x28], R6 ;  /* 0x000028060e007388 */ /* 0x000fe80000000800 */
[----:B------:R2:W-:Y:S04]  /*0360*/  STS [R14+0x3c], R7 ;  /* 0x00003c070e007388 */ /* 0x0005e80000000800 */
[----:B------:R-:W-:Y:S04]  /*0370*/  STS [R14+0x1c], R9 ;  /* 0x00001c090e007388 */ /* 0x000fe80000000800 */
[----:B------:R-:W-:Y:S04]  /*0380*/  STS [R14+0x30], R10 ;  /* 0x0000300a0e007388 */ /* 0x000fe80000000800 */
[----:B------:R3:W-:Y:S01]  /*0390*/  STS [R14+0x44], R11 ;  /* 0x0000440b0e007388 */ /* 0x0007e20000000800 */
[----:B------:R-:W-:Y:S06]  /*03a0*/  BAR.SYNC.DEFER_BLOCKING 0x0 ;  /* 0x0000000000007b1d */ /* 0x000fec0000010000 */
[----:B------:R4:W5:Y:S01]  /*03b0*/  @!P0 LDG.E.EL.64 R12, desc[UR8][R16.64] ;  /* 0x00000008100c8981 */ /* 0x000962000c2e1b00 */
[----:B------:R-:W-:-:S05]  /*03c0*/  LOP3.LUT R3, R3, 0x1fc, RZ, 0xc0, !PT ;  /* 0x000001fc03037812 */ /* 0x000fca00078ec0ff */
[----:B-1----:R-:W-:-:S04]  /*03d0*/  VIADD R4, R3, UR5 ;  /* 0x0000000503047c36 */ /* 0x002fc80008000000 */
[----:B------:R-:W-:-:S05]  /*03e0*/  IMAD R18, R3, 0x4, R4 ;  /* 0x0000000403127824 */ /* 0x000fca00078e0204 */
[----:B------:R-:W-:Y:S04]  /*03f0*/  LDS R9, [R18+0xa00] ;  /* 0x000a000012097984 */ /* 0x000fe80000000800 */
[----:B------:R-:W-:Y:S04]  /*0400*/  LDS R5, [R18+0xa04] ;  /* 0x000a040012057984 */ /* 0x000fe80000000800 */
[----:B------:R-:W-:Y:S04]  /*0410*/  LDS R4, [R18+0xa08] ;  /* 0x000a080012047984 */ /* 0x000fe80000000800 */
[----:B------:R-:W-:Y:S04]  /*0420*/  LDS R8, [R18+0xa0c] ;  /* 0x000a0c0012087984 */ /* 0x000fe80000000800 */
[----:B------:R-:W-:Y:S04]  /*0430*/  LDS R10, [R18+0xc] ;  /* 0x00000c00120a7984 */ /* 0x000fe80000000800 */
[----:B------:R-:W-:Y:S04]  /*0440*/  LDS R11, [R18+0x8] ;  /* 0x00000800120b7984 */ /* 0x000fe80000000800 */
[----:B----4-:R-:W-:Y:S04]  /*0450*/  LDS R16, [R18+0x4] ;  /* 0x0000040012107984 */ /* 0x010fe80000000800 */
[----:B------:R-:W-:Y:S01]  /*0460*/  LDS R17, [R18] ;  /* 0x0000000012117984 */ /* 0x000fe20000000800 */
[----:B------:R-:W-:Y:S01]  /*0470*/  LEA R15, R15, UR5, 0x3 ;  /* 0x000000050f0f7c11 */ /* 0x000fe2000f8e18ff */
[----:B------:R-:W-:Y:S01]  /*0480*/  BAR.SYNC.DEFER_BLOCKING 0x0 ;  /* 0x0000000000007b1d */ /* 0x000fe20000010000 */
[----:B--2---:R-:W-:-:S04]  /*0490*/  LOP3.LUT R7, R2, 0x7f, RZ, 0xc0, !PT ;  /* 0x0000007f02077812 */ /* 0x004fc800078ec0ff */
[C---:B------:R-:W-:Y:S02]  /*04a0*/  LEA R19, R7.reuse, UR5, 0x3 ;  /* 0x0000000507137c11 */ /* 0x040fe4000f8e18ff */
[----:B------:R-:W-:-:S04]  /*04b0*/  LOP3.LUT R2, R7, 0x80, RZ, 0xfc, !PT ;  /* 0x0000008007027812 */ /* 0x000fc800078efcff */
[----:B---3--:R-:W-:Y:S02]  /*04c0*/  LEA R14, R2, UR5, 0x3 ;  /* 0x00000005020e7c11 */ /* 0x008fe4000f8e18ff */
[----:B------:R-:W1:Y:S01]  /*04d0*/  LDC.64 R2, c[0x0][0x220] ;  /* 0x00008800ff027b82 */ /* 0x000e620000000a00 */
[----:B------:R-:W-:Y:S01]  /*04e0*/  IMAD.SHL.U32 R6, R0, 0x100, RZ ;  /* 0x0000010000067824 */ /* 0x000fe200078e00ff */
[----:B------:R-:W-:-:S04]  /*04f0*/  PRMT R0, R7, 0x6540, R0 ;  /* 0x0000654007007816 */ /* 0x000fc80000000000 */
[----:B------:R-:W-:Y:S02]  /*0500*/  LOP3.LUT R6, R6, 0x80, R7, 0xfe, !PT ;  /* 0x0000008006067812 */ /* 0x000fe400078efe07 */
[----:B------:R-:W-:Y:S02]  /*0510*/  ISETP.GE.AND P0, PT, R0, 0x100, PT ;  /* 0x000001000000780c */ /* 0x000fe40003f06270 */
[----:B------:R-:W-:Y:S01]  /*0520*/  ISETP.GE.AND P3, PT, R6, 0x100, PT ;  /* 0x000001000600780c */ /* 0x000fe20003f66270 */
[----:B-----5:R-:W-:Y:S04]  /*0530*/  STS [R15], R12 ;  /* 0x0000000c0f007388 */ /* 0x020fe80000000800 */
[----:B------:R2:W-:Y:S01]  /*0540*/  STS [R15+0x8], R13 ;  /* 0x0000080d0f007388 */ /* 0x0005e20000000800 */
[----:B------:R-:W-:Y:S06]  /*0550*/  BAR.SYNC.DEFER_BLOCKING 0x0 ;  /* 0x0000000000007b1d */ /* 0x000fec0000010000 */
[----:B------:R-:W3:Y:S04]  /*0560*/  LDS R19, [R19] ;  /* 0x0000000013137984 */ /* 0x000ee80000000800 */
[----:B------:R-:W4:Y:S01]  /*0570*/  LDS R14, [R14] ;  /* 0x000000000e0e7984 */ /* 0x000f220000000800 */
[----:B--2---:R-:W-:-:S02]  /*0580*/  LEA R13, R0, UR4, 0x12 ;  /* 0x00000004000d7c11 */ /* 0x004fc4000f8e90ff */
[----:B------:R-:W-:Y:S02]  /*0590*/  LEA R15, R6, UR4, 0x12 ;  /* 0x00000004060f7c11 */ /* 0x000fe4000f8e90ff */
[CC--:B---3--:R-:W-:Y:S01]  /*05a0*/  FSETP.GEU.AND P5, PT, R16.reuse, -R19.reuse, PT ;  /* 0x800000131000720b */ /* 0x0c8fe20003fae000 */
[--C-:B------:R-:W-:Y:S01]  /*05b0*/  FADD R16, R16, R19.reuse ;  /* 0x0000001310107221 */ /* 0x100fe20000000000 */
[-C--:B------:R-:W-:Y:S01]  /*05c0*/  FSETP.GEU.AND P2, PT, R17, -R19.reuse, PT ;  /* 0x800000131100720b */ /* 0x080fe20003f4e000 */
[--C-:B------:R-:W-:Y:S01]  /*05d0*/  FADD R0, R11, R19.reuse ;  /* 0x000000130b007221 */ /* 0x100fe20000000000 */
[C-C-:B------:R-:W-:Y:S01]  /*05e0*/  FADD R7, R10.reuse, R19.reuse ;  /* 0x000000130a077221 */ /* 0x140fe20000000000 */
[----:B------:R-:W-:Y:S01]  /*05f0*/  FADD R17, R17, R19 ;  /* 0x0000001311117221 */ /* 0x000fe20000000000 */
[-C--:B------:R-:W-:Y:S01]  /*0600*/  FSETP.GEU.AND P6, PT, R11, -R19.reuse, PT ;  /* 0x800000130b00720b */ /* 0x080fe20003fce000 */
[----:B----4-:R-:W-:Y:S01]  /*0610*/  FADD R12, R5, R14 ;  /* 0x0000000e050c7221 */ /* 0x010fe20000000000 */
[----:B------:R-:W-:Y:S01]  /*0620*/  FSETP.GEU.AND P1, PT, R10, -R19, PT ;  /* 0x800000130a00720b */ /* 0x000fe20003f2e000 */
[----:B-1----:R-:W-:Y:S01]  /*0630*/  IMAD.WIDE R10, R13, 0x4, R2 ;  /* 0x000000040d0a7825 */ /* 0x002fe200078e0202 */
[----:B------:R-:W-:-:S03]  /*0640*/  FSETP.GEU.AND P4, PT, R5, -R14, PT ;  /* 0x8000000e0500720b */ /* 0x000fc60003f8e000 */
[--C-:B------:R-:W-:Y:S01]  /*0650*/  FADD R13, R4, R14.reuse ;  /* 0x0000000e040d7221 */ /* 0x100fe20000000000 */
[----:B------:R-:W-:Y:S02]  /*0660*/  SEL R5, R16, RZ, P5 ;  /* 0x000000ff10057207 */ /* 0x000fe40002800000 */
[-C--:B------:R-:W-:Y:S02]  /*0670*/  FSETP.GEU.AND P5, PT, R4, -R14.reuse, PT ;  /* 0x8000000e0400720b */ /* 0x080fe40003fae000 */
[----:B------:R-:W-:Y:S02]  /*0680*/  SEL R6, R0, RZ, P6 ;  /* 0x000000ff00067207 */ /* 0x000fe40003000000 */
[----:B------:R-:W-:Y:S02]  /*0690*/  SEL R7, R7, RZ, P1 ;  /* 0x000000ff07077207 */ /* 0x000fe40000800000 */
[----:B------:R-:W-:Y:S02]  /*06a0*/  SEL R4, R17, RZ, P2 ;  /* 0x000000ff11047207 */ /* 0x000fe40001000000 */
[CC--:B------:R-:W-:Y:S01]  /*06b0*/  FSETP.GEU.AND P6, PT, R8.reuse, -R14.reuse, PT ;  /* 0x8000000e0800720b */ /* 0x0c0fe20003fce000 */
[--C-:B------:R-:W-:Y:S01]  /*06c0*/  FADD R8, R8, R14.reuse ;  /* 0x0000000e08087221 */ /* 0x100fe20000000000 */
[C---:B------:R-:W-:Y:S01]  /*06d0*/  FSETP.GEU.AND P1, PT, R9.reuse, -R14, PT ;  /* 0x8000000e0900720b */ /* 0x040fe20003f2e000 */
[----:B------:R-:W-:Y:S01]  /*06e0*/  FADD R9, R9, R14 ;  /* 0x0000000e09097221 */ /* 0x000fe20000000000 */
[----:B------:R1:W-:Y:S01]  /*06f0*/  @!P0 STG.E.128 desc[UR8][R10.64], R4 ;  /* 0x000000040a008986 */ /* 0x0003e2000c101d08 */
[----:B------:R-:W-:Y:S01]  /*0700*/  IMAD.WIDE R2, R15, 0x4, R2 ;  /* 0x000000040f027825 */ /* 0x000fe200078e0202 */
[----:B------:R-:W-:-:S02]  /*0710*/  SEL R17, R12, RZ, P4 ;  /* 0x000000ff0c117207 */ /* 0x000fc40002000000 */
[----:B------:R-:W-:Y:S02]  /*0720*/  SEL R18, R13, RZ, P5 ;  /* 0x000000ff0d127207 */ /* 0x000fe40002800000 */
[----:B------:R-:W-:Y:S02]  /*0730*/  SEL R19, R8, RZ, P6 ;  /* 0x000000ff08137207 */ /* 0x000fe40003000000 */
[----:B------:R-:W-:Y:S01]  /*0740*/  SEL R16, R9, RZ, P1 ;  /* 0x000000ff09107207 */ /* 0x000fe20000800000 */
[----:B------:R-:W-:Y:S06]  /*0750*/  @P3 EXIT ;  /* 0x000000000000394d */ /* 0x000fec0003800000 */
[----:B------:R-:W-:Y:S01]  /*0760*/  STG.E.128 desc[UR8][R2.64], R16 ;  /* 0x0000001002007986 */ /* 0x000fe2000c101d08 */
[----:B------:R-:W-:Y:S05]  /*0770*/  EXIT ;  /* 0x000000000000794d */ /* 0x000fea0003800000 */
.L_x_0:
[----:B------:R-:W-:-:S00]  /*0780*/  BRA `(.L_x_0) ;  /* 0xfffffffc00fc7947 */ /* 0x000fc0000383ffff */
[----:B------:R-:W-:-:S00]  /*0790*/  NOP ;  /* 0x0000000000007918 */ /* 0x000fc00000000000 */
        /* <DEDUP_REMOVED lines=14> */
.L_x_1:


//--------------------- .nv.shared.triton_poi_fused_convolution_div_relu_sub_15 --------------------------
	.section	.nv.shared.triton_poi_fused_convolution_div_relu_sub_15,"aw",@nobits
	.sectionflags	@""
	.align	16
	.zero		1024


//--------------------- .nv.constant0.triton_poi_fused_convolution_div_relu_sub_15 --------------------------
	.section	.nv.constant0.triton_poi_fused_convolution_div_relu_sub_15,"a",@progbits
	.sectionflags	@""
	.align	4
.nv.constant0.triton_poi_fused_convolution_div_relu_sub_15:
	.zero		560
